//
// Generated by NVIDIA NVVM Compiler
//
// Compiler Build ID: CL-36424714
// Cuda compilation tools, release 13.0, V13.0.88
// Based on NVVM 20.0.0
//

.version 9.0
.target sm_100
.address_size 64

	// .globl	_Z13sharedReversePfS_i
// _ZZ13sharedReversePfS_iE5sdata has been demoted

.visible .entry _Z13sharedReversePfS_i(
	.param .u64 .ptr .align 1 _Z13sharedReversePfS_i_param_0,
	.param .u64 .ptr .align 1 _Z13sharedReversePfS_i_param_1,
	.param .u32 _Z13sharedReversePfS_i_param_2
)
{
	.reg .pred 	%p<6>;
	.reg .b32 	%r<24>;
	.reg .b32 	%f<3>;
	.reg .b64 	%rd<11>;
	// demoted variable
	.shared .align 4 .b8 _ZZ13sharedReversePfS_iE5sdata[1024];
	ld.param.u64 	%rd2, [_Z13sharedReversePfS_i_param_0];
	ld.param.u64 	%rd3, [_Z13sharedReversePfS_i_param_1];
	ld.param.u32 	%r4, [_Z13sharedReversePfS_i_param_2];
	cvta.to.global.u64 	%rd1, %rd3;
	mov.u32 	%r1, %tid.x;
	mov.u32 	%r2, %ctaid.x;
	mov.u32 	%r5, %ntid.x;
	mad.lo.s32 	%r3, %r2, %r5, %r1;
	setp.ge.s32 	%p1, %r3, %r4;
	@%p1 bra 	$L__BB0_2;
	cvta.to.global.u64 	%rd4, %rd2;
	mul.wide.s32 	%rd5, %r3, 4;
	add.s64 	%rd6, %rd4, %rd5;
	ld.global.f32 	%f1, [%rd6];
	shl.b32 	%r10, %r1, 2;
	mov.u32 	%r11, _ZZ13sharedReversePfS_iE5sdata;
	add.s32 	%r12, %r11, %r10;
	st.shared.f32 	[%r12], %f1;
	bra.uni 	$L__BB0_3;
$L__BB0_2:
	shl.b32 	%r6, %r1, 2;
	mov.u32 	%r7, _ZZ13sharedReversePfS_iE5sdata;
	add.s32 	%r8, %r7, %r6;
	mov.b32 	%r9, 0;
	st.shared.u32 	[%r8], %r9;
$L__BB0_3:
	setp.ge.s32 	%p2, %r3, %r4;
	bar.sync 	0;
	@%p2 bra 	$L__BB0_7;
	shl.b32 	%r13, %r2, 8;
	add.s32 	%r14, %r13, 256;
	min.u32 	%r15, %r14, %r4;
	not.b32 	%r16, %r3;
	shl.b32 	%r17, %r2, 9;
	add.s32 	%r18, %r17, %r16;
	add.s32 	%r19, %r18, %r15;
	setp.ge.s32 	%p3, %r19, %r4;
	setp.lt.s32 	%p4, %r19, %r13;
	or.pred  	%p5, %p3, %p4;
	@%p5 bra 	$L__BB0_6;
	shl.b32 	%r21, %r1, 2;
	mov.u32 	%r22, _ZZ13sharedReversePfS_iE5sdata;
	sub.s32 	%r23, %r22, %r21;
	ld.shared.f32 	%f2, [%r23+1020];
	mul.wide.s32 	%rd9, %r3, 4;
	add.s64 	%rd10, %rd1, %rd9;
	st.global.f32 	[%rd10], %f2;
	bra.uni 	$L__BB0_7;
$L__BB0_6:
	mul.wide.s32 	%rd7, %r3, 4;
	add.s64 	%rd8, %rd1, %rd7;
	mov.b32 	%r20, 0;
	st.global.u32 	[%rd8], %r20;
$L__BB0_7:
	ret;

}


// ===== COMPILED SASS (sm_100) =====

	.target	sm_100

	.elftype	@"ET_EXEC"


//--------------------- .note.nv.tkinfo           --------------------------
	.section	.note.nv.tkinfo,"",@"SHT_NOTE"
	.sectionflags	@"SHF_NOTE_NV_TKINFO"
	.tkinfo
        /*0018*/ 	.word	0x00000002
        /*0030*/ 	.string	""
        /*0030*/ 	.string	"ptxas"
        /*0030*/ 	.string	"Cuda compilation tools, release 13.0, V13.0.88"
        /*0030*/ 	.string	"Build cuda_13.0.r13.0/compiler.36424714_0"
        /*0030*/ 	.string	"-arch sm_100 -m 64 "



//--------------------- .note.nv.cuinfo           --------------------------
	.section	.note.nv.cuinfo,"",@"SHT_NOTE"
	.sectionflags	@"SHF_NOTE_NV_CUINFO"
        /*0018*/ 	.short	0x0002
        /*001a*/ 	.short	0x0064
        /*001c*/ 	.short	0x0082
	.zero		2


//--------------------- .nv.info                  --------------------------
	.section	.nv.info,"",@"SHT_CUDA_INFO"
	.align	4


	//----- nvinfo : EIATTR_REGCOUNT
	.align		4
        /*0000*/ 	.byte	0x04, 0x2f
        /*0002*/ 	.short	(.L_1 - .L_0)
	.align		4
.L_0:
        /*0004*/ 	.word	index@(_Z13sharedReversePfS_i)
        /*0008*/ 	.word	0x0000000c


	//----- nvinfo : EIATTR_FRAME_SIZE
	.align		4
.L_1:
        /*000c*/ 	.byte	0x04, 0x11
        /*000e*/ 	.short	(.L_3 - .L_2)
	.align		4
.L_2:
        /*0010*/ 	.word	index@(_Z13sharedReversePfS_i)
        /*0014*/ 	.word	0x00000000


	//----- nvinfo : EIATTR_MIN_STACK_SIZE
	.align		4
.L_3:
        /*0018*/ 	.byte	0x04, 0x12
        /*001a*/ 	.short	(.L_5 - .L_4)
	.align		4
.L_4:
        /*001c*/ 	.word	index@(_Z13sharedReversePfS_i)
        /*0020*/ 	.word	0x00000000
.L_5:


//--------------------- .nv.compat                --------------------------
	.section	.nv.compat,"",@"SHT_CUDA_COMPAT_INFO"
	.align	4
        /*0000*/ 	.byte	0x02, 0x09, 0x00, 0x00, 0x02, 0x02, 0x01, 0x00, 0x02, 0x05, 0x05, 0x00, 0x03, 0x07, 0x01, 0x01
        /*0010*/ 	.byte	0x02, 0x03, 0x00, 0x00, 0x02, 0x06, 0x01, 0x00, 0x04, 0x0b, 0x08, 0x00, 0x09, 0x00, 0x00, 0x00
        /*0020*/ 	.byte	0x00, 0x00, 0x00, 0x00


//--------------------- .nv.info._Z13sharedReversePfS_i --------------------------
	.section	.nv.info._Z13sharedReversePfS_i,"",@"SHT_CUDA_INFO"
	.sectionflags	@""
	.align	4


	//----- nvinfo : EIATTR_CUDA_API_VERSION
	.align		4
        /*0000*/ 	.byte	0x04, 0x37
        /*0002*/ 	.short	(.L_7 - .L_6)
.L_6:
        /*0004*/ 	.word	0x00000082


	//----- nvinfo : EIATTR_KPARAM_INFO
	.align		4
.L_7:
        /*0008*/ 	.byte	0x04, 0x17
        /*000a*/ 	.short	(.L_9 - .L_8)
.L_8:
        /*000c*/ 	.word	0x00000000
        /*0010*/ 	.short	0x0002
        /*0012*/ 	.short	0x0010
        /*0014*/ 	.byte	0x00, 0xf0, 0x11, 0x00


	//----- nvinfo : EIATTR_KPARAM_INFO
	.align		4
.L_9:
        /*0018*/ 	.byte	0x04, 0x17
        /*001a*/ 	.short	(.L_11 - .L_10)
.L_10:
        /*001c*/ 	.word	0x00000000
        /*0020*/ 	.short	0x0001
        /*0022*/ 	.short	0x0008
        /*0024*/ 	.byte	0x00, 0xf5, 0x21, 0x00


	//----- nvinfo : EIATTR_KPARAM_INFO
	.align		4
.L_11:
        /*0028*/ 	.byte	0x04, 0x17
        /*002a*/ 	.short	(.L_13 - .L_12)
.L_12:
        /*002c*/ 	.word	0x00000000
        /*0030*/ 	.short	0x0000
        /*0032*/ 	.short	0x0000
        /*0034*/ 	.byte	0x00, 0xf5, 0x21, 0x00


	//----- nvinfo : EIATTR_SPARSE_MMA_MASK
	.align		4
.L_13:
        /*0038*/ 	.byte	0x03, 0x50
        /*003a*/ 	.short	0x0000


	//----- nvinfo : EIATTR_MAXREG_COUNT
	.align		4
        /*003c*/ 	.byte	0x03, 0x1b
        /*003e*/ 	.short	0x00ff


	//----- nvinfo : EIATTR_NUM_BARRIERS
	.align		4
        /*0040*/ 	.byte	0x02, 0x4c
        /*0042*/ 	.byte	0x01
	.zero		1


	//----- nvinfo : EIATTR_MERCURY_ISA_VERSION
	.align		4
        /*0044*/ 	.byte	0x03, 0x5f
        /*0046*/ 	.short	0x0101


	//----- nvinfo : EIATTR_VRC_CTA_INIT_COUNT
	.align		4
        /*0048*/ 	.byte	0x02, 0x4a
	.zero		1
	.zero		1


	//----- nvinfo : EIATTR_EXIT_INSTR_OFFSETS
	.align		4
        /*004c*/ 	.byte	0x04, 0x1c
        /*004e*/ 	.short	(.L_15 - .L_14)


	//   ....[0]....
.L_14:
        /*0050*/ 	.word	0x000001c0


	//   ....[1]....
        /*0054*/ 	.word	0x00000290


	//   ....[2]....
        /*0058*/ 	.word	0x000002d0


	//----- nvinfo : EIATTR_CRS_STACK_SIZE
	.align		4
.L_15:
        /*005c*/ 	.byte	0x04, 0x1e
        /*005e*/ 	.short	(.L_17 - .L_16)
.L_16:
        /*0060*/ 	.word	0x00000000


	//----- nvinfo : EIATTR_CBANK_PARAM_SIZE
	.align		4
.L_17:
        /*0064*/ 	.byte	0x03, 0x19
        /*0066*/ 	.short	0x0014


	//----- nvinfo : EIATTR_PARAM_CBANK
	.align		4
        /*0068*/ 	.byte	0x04, 0x0a
        /*006a*/ 	.short	(.L_19 - .L_18)
	.align		4
.L_18:
        /*006c*/ 	.word	index@(.nv.constant0._Z13sharedReversePfS_i)
        /*0070*/ 	.short	0x0380
        /*0072*/ 	.short	0x0014


	//----- nvinfo : EIATTR_SW_WAR
	.align		4
.L_19:
        /*0074*/ 	.byte	0x04, 0x36
        /*0076*/ 	.short	(.L_21 - .L_20)
.L_20:
        /*0078*/ 	.word	0x00000008
.L_21:


//--------------------- .nv.callgraph             --------------------------
	.section	.nv.callgraph,"",@"SHT_CUDA_CALLGRAPH"
	.align	4
	.sectionentsize	8
	.align		4
        /*0000*/ 	.word	0x00000000
	.align		4
        /*0004*/ 	.word	0xffffffff
	.align		4
        /*0008*/ 	.word	0x00000000
	.align		4
        /*000c*/ 	.word	0xfffffffe
	.align		4
        /*0010*/ 	.word	0x00000000
	.align		4
        /*0014*/ 	.word	0xfffffffd
	.align		4
        /*0018*/ 	.word	0x00000000
	.align		4
        /*001c*/ 	.word	0xfffffffc


//--------------------- .text._Z13sharedReversePfS_i --------------------------
	.section	.text._Z13sharedReversePfS_i,"ax",@progbits
	.align	128
        .global         _Z13sharedReversePfS_i
        .type           _Z13sharedReversePfS_i,@function
        .size           _Z13sharedReversePfS_i,(.L_x_4 - _Z13sharedReversePfS_i)
        .other          _Z13sharedReversePfS_i,@"STO_CUDA_ENTRY STV_DEFAULT"
_Z13sharedReversePfS_i:
.text._Z13sharedReversePfS_i:
[----:B------:R-:W-:Y:S01]  /*0000*/  LDC R1, c[0x0][0x37c] ;  /* 0x0000df00ff017b82 */ /* 0x000fe20000000800 */
[----:B------:R-:W0:Y:S07]  /*0010*/  S2R R9, SR_TID.X ;  /* 0x0000000000097919 */ /* 0x000e2e0000002100 */
[----:B------:R-:W1:Y:S01]  /*0020*/  LDC R6, c[0x0][0x390] ;  /* 0x0000e400ff067b82 */ /* 0x000e620000000800 */
[----:B------:R-:W0:Y:S01]  /*0030*/  LDCU UR4, c[0x0][0x360] ;  /* 0x00006c00ff0477ac */ /* 0x000e220008000800 */
[----:B------:R-:W-:Y:S01]  /*0040*/  BSSY.RECONVERGENT B0, `(.L_x_0) ;  /* 0x0000016000007945 */ /* 0x000fe20003800200 */
[----:B------:R-:W0:Y:S01]  /*0050*/  S2R R4, SR_CTAID.X ;  /* 0x0000000000047919 */ /* 0x000e220000002500 */
[----:B------:R-:W2:Y:S01]  /*0060*/  LDCU.64 UR6, c[0x0][0x358] ;  /* 0x00006b00ff0677ac */ /* 0x000ea20008000a00 */
[----:B0-----:R-:W-:-:S05]  /*0070*/  IMAD R5, R4, UR4, R9 ;  /* 0x0000000404057c24 */ /* 0x001fca000f8e0209 */
[----:B-1----:R-:W-:-:S13]  /*0080*/  ISETP.GE.AND P0, PT, R5, R6, PT ;  /* 0x000000060500720c */ /* 0x002fda0003f06270 */
[----:B--2---:R-:W-:Y:S05]  /*0090*/  @P0 BRA `(.L_x_1) ;  /* 0x0000000000280947 */ /* 0x004fea0003800000 */
[----:B------:R-:W0:Y:S02]  /*00a0*/  LDC.64 R2, c[0x0][0x380] ;  /* 0x0000e000ff027b82 */ /* 0x000e240000000a00 */
[----:B0-----:R-:W-:-:S06]  /*00b0*/  IMAD.WIDE R2, R5, 0x4, R2 ;  /* 0x0000000405027825 */ /* 0x001fcc00078e0202 */
[----:B------:R-:W2:Y:S01]  /*00c0*/  LDG.E R2, desc[UR6][R2.64] ;  /* 0x0000000602027981 */ /* 0x000ea2000c1e1900 */
[----:B------:R-:W0:Y:S01]  /*00d0*/  S2UR UR5, SR_CgaCtaId ;  /* 0x00000000000579c3 */ /* 0x000e220000008800 */
[----:B------:R-:W-:Y:S02]  /*00e0*/  UMOV UR4, 0x400 ;  /* 0x0000040000047882 */ /* 0x000fe40000000000 */
[----:B0-----:R-:W-:-:S06]  /*00f0*/  ULEA UR4, UR5, UR4, 0x18 ;  /* 0x0000000405047291 */ /* 0x001fcc000f8ec0ff */
[----:B------:R-:W-:-:S04]  /*0100*/  MOV R0, UR4 ;  /* 0x0000000400007c02 */ /* 0x000fc80008000f00 */
[----:B------:R-:W-:-:S05]  /*0110*/  LEA R7, R9, R0, 0x2 ;  /* 0x0000000009077211 */ /* 0x000fca00078e10ff */
[----:B--2---:R1:W-:Y:S01]  /*0120*/  STS [R7], R2 ;  /* 0x0000000207007388 */ /* 0x0043e20000000800 */
[----:B------:R-:W-:Y:S05]  /*0130*/  BRA `(.L_x_2) ;  /* 0x0000000000187947 */ /* 0x000fea0003800000 */
.L_x_1:
[----:B------:R-:W0:Y:S01]  /*0140*/  S2UR UR5, SR_CgaCtaId ;  /* 0x00000000000579c3 */ /* 0x000e220000008800 */
[----:B------:R-:W-:Y:S02]  /*0150*/  UMOV UR4, 0x400 ;  /* 0x0000040000047882 */ /* 0x000fe40000000000 */
[----:B0-----:R-:W-:-:S06]  /*0160*/  ULEA UR4, UR5, UR4, 0x18 ;  /* 0x0000000405047291 */ /* 0x001fcc000f8ec0ff */
[----:B------:R-:W-:-:S05]  /*0170*/  IMAD.U32 R0, RZ, RZ, UR4 ;  /* 0x00000004ff007e24 */ /* 0x000fca000f8e00ff */
[----:B------:R-:W-:-:S05]  /*0180*/  LEA R2, R9, R0, 0x2 ;  /* 0x0000000009027211 */ /* 0x000fca00078e10ff */
[----:B------:R0:W-:Y:S02]  /*0190*/  STS [R2], RZ ;  /* 0x000000ff02007388 */ /* 0x0001e40000000800 */
.L_x_2:
[----:B------:R-:W-:Y:S05]  /*01a0*/  BSYNC.RECONVERGENT B0 ;  /* 0x0000000000007941 */ /* 0x000fea0003800200 */
.L_x_0:
[----:B------:R-:W-:Y:S06]  /*01b0*/  BAR.SYNC.DEFER_BLOCKING 0x0 ;  /* 0x0000000000007b1d */ /* 0x000fec0000010000 */
[----:B------:R-:W-:Y:S05]  /*01c0*/  @P0 EXIT ;  /* 0x000000000000094d */ /* 0x000fea0003800000 */
[----:B------:R-:W-:Y:S01]  /*01d0*/  LOP3.LUT R3, RZ, R5, RZ, 0x33, !PT ;  /* 0x00000005ff037212 */ /* 0x000fe200078e33ff */
[----:B01----:R-:W-:-:S03]  /*01e0*/  IMAD.SHL.U32 R2, R4, 0x100, RZ ;  /* 0x0000010004027824 */ /* 0x003fc600078e00ff */
[----:B------:R-:W-:Y:S02]  /*01f0*/  LEA R4, R4, R3, 0x9 ;  /* 0x0000000304047211 */ /* 0x000fe400078e48ff */
[----:B------:R-:W-:-:S05]  /*0200*/  VIADDMNMX.U32 R3, R2, 0x100, R6, PT ;  /* 0x0000010002037846 */ /* 0x000fca0003800006 */
[----:B------:R-:W-:-:S05]  /*0210*/  IMAD.IADD R3, R3, 0x1, R4 ;  /* 0x0000000103037824 */ /* 0x000fca00078e0204 */
[----:B------:R-:W-:-:S04]  /*0220*/  ISETP.GE.AND P0, PT, R3, R2, PT ;  /* 0x000000020300720c */ /* 0x000fc80003f06270 */
[----:B------:R-:W-:-:S13]  /*0230*/  ISETP.GE.OR P0, PT, R3, R6, !P0 ;  /* 0x000000060300720c */ /* 0x000fda0004706670 */
[----:B------:R-:W-:Y:S01]  /*0240*/  @!P0 IMAD R0, R9, -0x4, R0 ;  /* 0xfffffffc09008824 */ /* 0x000fe200078e0200 */
[----:B------:R-:W0:Y:S04]  /*0250*/  @!P0 LDC.64 R2, c[0x0][0x388] ;  /* 0x0000e200ff028b82 */ /* 0x000e280000000a00 */
[----:B------:R-:W1:Y:S01]  /*0260*/  @!P0 LDS R7, [R0+0x3fc] ;  /* 0x0003fc0000078984 */ /* 0x000e620000000800 */
[----:B0-----:R-:W-:-:S05]  /*0270*/  @!P0 IMAD.WIDE R2, R5, 0x4, R2 ;  /* 0x0000000405028825 */ /* 0x001fca00078e0202 */
[----:B-1----:R0:W-:Y:S01]  /*0280*/  @!P0 STG.E desc[UR6][R2.64], R7 ;  /* 0x0000000702008986 */ /* 0x0021e2000c101906 */
[----:B------:R-:W-:Y:S05]  /*0290*/  @!P0 EXIT ;  /* 0x000000000000894d */ /* 0x000fea0003800000 */
[----:B0-----:R-:W0:Y:S02]  /*02a0*/  LDC.64 R2, c[0x0][0x388] ;  /* 0x0000e200ff027b82 */ /* 0x001e240000000a00 */
[----:B0-----:R-:W-:-:S05]  /*02b0*/  IMAD.WIDE R2, R5, 0x4, R2 ;  /* 0x0000000405027825 */ /* 0x001fca00078e0202 */
[----:B------:R-:W-:Y:S01]  /*02c0*/  STG.E desc[UR6][R2.64], RZ ;  /* 0x000000ff02007986 */ /* 0x000fe2000c101906 */
[----:B------:R-:W-:Y:S05]  /*02d0*/  EXIT ;  /* 0x000000000000794d */ /* 0x000fea0003800000 */
.L_x_3:
[----:B------:R-:W-:-:S00]  /*02e0*/  BRA `(.L_x_3) ;  /* 0xfffffffc00fc7947 */ /* 0x000fc0000383ffff */
[----:B------:R-:W-:-:S00]  /*02f0*/  NOP ;  /* 0x0000000000007918 */ /* 0x000fc00000000000 */
        /* <DEDUP_REMOVED lines=8> */
.L_x_4:


//--------------------- .nv.shared._Z13sharedReversePfS_i --------------------------
	.section	.nv.shared._Z13sharedReversePfS_i,"aw",@nobits
	.sectionflags	@""
	.align	4
.nv.shared._Z13sharedReversePfS_i:
	.zero		2048


//--------------------- .nv.shared.reserved.0     --------------------------
	.section	.nv.shared.reserved.0,"aw",@nobits
	.weak		__nv_reservedSMEM_offset_0_alias
	.size		__nv_reservedSMEM_offset_0_alias, 0, 64
	.other		__nv_reservedSMEM_offset_0_alias,@"STO_CUDA_RESERVED_SHARED STV_DEFAULT"
__nv_reservedSMEM_offset_0_alias:
	.zero		0
	.zero		64


//--------------------- .nv.constant0._Z13sharedReversePfS_i --------------------------
	.section	.nv.constant0._Z13sharedReversePfS_i,"a",@progbits
	.sectionflags	@""
	.align	4
.nv.constant0._Z13sharedReversePfS_i:
	.zero		916


//--------------------- SYMBOLS --------------------------

	.type		.nv.reservedSmem.offset0,@object
	.size		.nv.reservedSmem.offset0,0x4
	.type		.nv.reservedSmem.cap,@object
	.size		.nv.reservedSmem.cap,0x4
